//
// Generated by NVIDIA NVVM Compiler
//
// Compiler Build ID: CL-36424714
// Cuda compilation tools, release 13.0, V13.0.88
// Based on NVVM 20.0.0
//

.version 9.0
.target sm_100
.address_size 64

	// .globl	_Z21matrixMultNaiveKernelPKiS0_Pimmm

.visible .entry _Z21matrixMultNaiveKernelPKiS0_Pimmm(
	.param .u64 .ptr .align 1 _Z21matrixMultNaiveKernelPKiS0_Pimmm_param_0,
	.param .u64 .ptr .align 1 _Z21matrixMultNaiveKernelPKiS0_Pimmm_param_1,
	.param .u64 .ptr .align 1 _Z21matrixMultNaiveKernelPKiS0_Pimmm_param_2,
	.param .u64 _Z21matrixMultNaiveKernelPKiS0_Pimmm_param_3,
	.param .u64 _Z21matrixMultNaiveKernelPKiS0_Pimmm_param_4,
	.param .u64 _Z21matrixMultNaiveKernelPKiS0_Pimmm_param_5
)
{
	.reg .pred 	%p<13>;
	.reg .b32 	%r<77>;
	.reg .b64 	%rd<106>;

	ld.param.u64 	%rd26, [_Z21matrixMultNaiveKernelPKiS0_Pimmm_param_0];
	ld.param.u64 	%rd27, [_Z21matrixMultNaiveKernelPKiS0_Pimmm_param_1];
	ld.param.u64 	%rd28, [_Z21matrixMultNaiveKernelPKiS0_Pimmm_param_3];
	ld.param.u64 	%rd24, [_Z21matrixMultNaiveKernelPKiS0_Pimmm_param_4];
	ld.param.u64 	%rd25, [_Z21matrixMultNaiveKernelPKiS0_Pimmm_param_5];
	cvta.to.global.u64 	%rd1, %rd27;
	cvta.to.global.u64 	%rd2, %rd26;
	mov.u32 	%r13, %ctaid.y;
	mov.u32 	%r14, %ntid.y;
	mov.u32 	%r15, %tid.y;
	mad.lo.s32 	%r16, %r13, %r14, %r15;
	mov.u32 	%r18, %ctaid.x;
	mov.u32 	%r19, %ntid.x;
	mov.u32 	%r20, %tid.x;
	mad.lo.s32 	%r21, %r18, %r19, %r20;
	cvt.s64.s32 	%rd3, %r21;
	setp.le.u64 	%p1, %rd24, %rd3;
	cvt.u64.u32 	%rd4, %r16;
	setp.le.u64 	%p2, %rd28, %rd4;
	or.pred  	%p3, %p1, %p2;
	@%p3 bra 	$L__BB0_14;
	setp.eq.s64 	%p4, %rd25, 0;
	mov.b32 	%r76, 0;
	@%p4 bra 	$L__BB0_13;
	mul.lo.s64 	%rd5, %rd25, %rd4;
	and.b64  	%rd6, %rd25, 7;
	setp.lt.u64 	%p5, %rd25, 8;
	mov.b32 	%r76, 0;
	mov.b64 	%rd104, 0;
	@%p5 bra 	$L__BB0_5;
	and.b64  	%rd104, %rd25, -8;
	shl.b64 	%rd30, %rd3, 2;
	add.s64 	%rd101, %rd1, %rd30;
	shl.b64 	%rd31, %rd5, 2;
	add.s64 	%rd32, %rd31, %rd2;
	add.s64 	%rd100, %rd32, 16;
	mov.b32 	%r76, 0;
	mov.u64 	%rd102, %rd104;
$L__BB0_4:
	.pragma "nounroll";
	ld.global.u32 	%r26, [%rd100+-16];
	ld.global.u32 	%r27, [%rd101];
	mad.lo.s32 	%r28, %r27, %r26, %r76;
	ld.global.u32 	%r29, [%rd100+-12];
	shl.b64 	%rd33, %rd24, 2;
	add.s64 	%rd34, %rd101, %rd33;
	ld.global.u32 	%r30, [%rd34];
	mad.lo.s32 	%r31, %r30, %r29, %r28;
	ld.global.u32 	%r32, [%rd100+-8];
	add.s64 	%rd35, %rd34, %rd33;
	ld.global.u32 	%r33, [%rd35];
	mad.lo.s32 	%r34, %r33, %r32, %r31;
	ld.global.u32 	%r35, [%rd100+-4];
	add.s64 	%rd36, %rd35, %rd33;
	ld.global.u32 	%r36, [%rd36];
	mad.lo.s32 	%r37, %r36, %r35, %r34;
	ld.global.u32 	%r38, [%rd100];
	add.s64 	%rd37, %rd36, %rd33;
	ld.global.u32 	%r39, [%rd37];
	mad.lo.s32 	%r40, %r39, %r38, %r37;
	ld.global.u32 	%r41, [%rd100+4];
	add.s64 	%rd38, %rd37, %rd33;
	ld.global.u32 	%r42, [%rd38];
	mad.lo.s32 	%r43, %r42, %r41, %r40;
	ld.global.u32 	%r44, [%rd100+8];
	add.s64 	%rd39, %rd38, %rd33;
	ld.global.u32 	%r45, [%rd39];
	mad.lo.s32 	%r46, %r45, %r44, %r43;
	ld.global.u32 	%r47, [%rd100+12];
	add.s64 	%rd40, %rd39, %rd33;
	ld.global.u32 	%r48, [%rd40];
	mad.lo.s32 	%r76, %r48, %r47, %r46;
	add.s64 	%rd102, %rd102, -8;
	shl.b64 	%rd41, %rd24, 5;
	add.s64 	%rd101, %rd101, %rd41;
	add.s64 	%rd100, %rd100, 32;
	setp.ne.s64 	%p6, %rd102, 0;
	@%p6 bra 	$L__BB0_4;
$L__BB0_5:
	setp.eq.s64 	%p7, %rd6, 0;
	@%p7 bra 	$L__BB0_13;
	and.b64  	%rd17, %rd25, 3;
	setp.lt.u64 	%p8, %rd6, 4;
	@%p8 bra 	$L__BB0_8;
	add.s64 	%rd42, %rd104, %rd5;
	shl.b64 	%rd43, %rd42, 2;
	add.s64 	%rd44, %rd2, %rd43;
	ld.global.u32 	%r50, [%rd44];
	mad.lo.s64 	%rd45, %rd104, %rd24, %rd3;
	shl.b64 	%rd46, %rd45, 2;
	add.s64 	%rd47, %rd1, %rd46;
	ld.global.u32 	%r51, [%rd47];
	mad.lo.s32 	%r52, %r51, %r50, %r76;
	add.s64 	%rd48, %rd104, 1;
	and.b64  	%rd49, %rd48, 4294967295;
	add.s64 	%rd50, %rd49, %rd5;
	shl.b64 	%rd51, %rd50, 2;
	add.s64 	%rd52, %rd2, %rd51;
	ld.global.u32 	%r53, [%rd52];
	mad.lo.s64 	%rd53, %rd49, %rd24, %rd3;
	shl.b64 	%rd54, %rd53, 2;
	add.s64 	%rd55, %rd1, %rd54;
	ld.global.u32 	%r54, [%rd55];
	mad.lo.s32 	%r55, %r54, %r53, %r52;
	add.s64 	%rd56, %rd104, 2;
	and.b64  	%rd57, %rd56, 4294967295;
	add.s64 	%rd58, %rd57, %rd5;
	shl.b64 	%rd59, %rd58, 2;
	add.s64 	%rd60, %rd2, %rd59;
	ld.global.u32 	%r56, [%rd60];
	mad.lo.s64 	%rd61, %rd57, %rd24, %rd3;
	shl.b64 	%rd62, %rd61, 2;
	add.s64 	%rd63, %rd1, %rd62;
	ld.global.u32 	%r57, [%rd63];
	mad.lo.s32 	%r58, %r57, %r56, %r55;
	add.s64 	%rd64, %rd104, 3;
	and.b64  	%rd65, %rd64, 4294967295;
	add.s64 	%rd66, %rd65, %rd5;
	shl.b64 	%rd67, %rd66, 2;
	add.s64 	%rd68, %rd2, %rd67;
	ld.global.u32 	%r59, [%rd68];
	mad.lo.s64 	%rd69, %rd65, %rd24, %rd3;
	shl.b64 	%rd70, %rd69, 2;
	add.s64 	%rd71, %rd1, %rd70;
	ld.global.u32 	%r60, [%rd71];
	mad.lo.s32 	%r76, %r60, %r59, %r58;
	add.s64 	%rd72, %rd104, 4;
	and.b64  	%rd104, %rd72, 4294967295;
$L__BB0_8:
	setp.eq.s64 	%p9, %rd17, 0;
	@%p9 bra 	$L__BB0_13;
	setp.eq.s64 	%p10, %rd17, 1;
	@%p10 bra 	$L__BB0_11;
	add.s64 	%rd73, %rd104, %rd5;
	shl.b64 	%rd74, %rd73, 2;
	add.s64 	%rd75, %rd2, %rd74;
	ld.global.u32 	%r62, [%rd75];
	mad.lo.s64 	%rd76, %rd104, %rd24, %rd3;
	shl.b64 	%rd77, %rd76, 2;
	add.s64 	%rd78, %rd1, %rd77;
	ld.global.u32 	%r63, [%rd78];
	mad.lo.s32 	%r64, %r63, %r62, %r76;
	add.s64 	%rd79, %rd104, 1;
	and.b64  	%rd80, %rd79, 4294967295;
	add.s64 	%rd81, %rd80, %rd5;
	shl.b64 	%rd82, %rd81, 2;
	add.s64 	%rd83, %rd2, %rd82;
	ld.global.u32 	%r65, [%rd83];
	mad.lo.s64 	%rd84, %rd80, %rd24, %rd3;
	shl.b64 	%rd85, %rd84, 2;
	add.s64 	%rd86, %rd1, %rd85;
	ld.global.u32 	%r66, [%rd86];
	mad.lo.s32 	%r76, %r66, %r65, %r64;
	add.s64 	%rd87, %rd104, 2;
	and.b64  	%rd104, %rd87, 4294967295;
$L__BB0_11:
	and.b64  	%rd88, %rd25, 1;
	setp.eq.b64 	%p11, %rd88, 1;
	not.pred 	%p12, %p11;
	@%p12 bra 	$L__BB0_13;
	add.s64 	%rd89, %rd104, %rd5;
	shl.b64 	%rd90, %rd89, 2;
	add.s64 	%rd91, %rd2, %rd90;
	ld.global.u32 	%r67, [%rd91];
	mad.lo.s64 	%rd92, %rd104, %rd24, %rd3;
	shl.b64 	%rd93, %rd92, 2;
	add.s64 	%rd94, %rd1, %rd93;
	ld.global.u32 	%r68, [%rd94];
	mad.lo.s32 	%r76, %r68, %r67, %r76;
$L__BB0_13:
	ld.param.u64 	%rd99, [_Z21matrixMultNaiveKernelPKiS0_Pimmm_param_2];
	mad.lo.s64 	%rd95, %rd28, %rd4, %rd3;
	cvta.to.global.u64 	%rd96, %rd99;
	shl.b64 	%rd97, %rd95, 2;
	add.s64 	%rd98, %rd96, %rd97;
	st.global.u32 	[%rd98], %r76;
$L__BB0_14:
	ret;

}


// ===== COMPILED SASS (sm_100) =====

	.target	sm_100

	.elftype	@"ET_EXEC"


//--------------------- .note.nv.tkinfo           --------------------------
	.section	.note.nv.tkinfo,"",@"SHT_NOTE"
	.sectionflags	@"SHF_NOTE_NV_TKINFO"
	.tkinfo
        /*0018*/ 	.word	0x00000002
        /*0030*/ 	.string	""
        /*0030*/ 	.string	"ptxas"
        /*0030*/ 	.string	"Cuda compilation tools, release 13.0, V13.0.88"
        /*0030*/ 	.string	"Build cuda_13.0.r13.0/compiler.36424714_0"
        /*0030*/ 	.string	"-arch sm_100 -m 64 "



//--------------------- .note.nv.cuinfo           --------------------------
	.section	.note.nv.cuinfo,"",@"SHT_NOTE"
	.sectionflags	@"SHF_NOTE_NV_CUINFO"
        /*0018*/ 	.short	0x0002
        /*001a*/ 	.short	0x0064
        /*001c*/ 	.short	0x0082
	.zero		2


//--------------------- .nv.info                  --------------------------
	.section	.nv.info,"",@"SHT_CUDA_INFO"
	.align	4


	//----- nvinfo : EIATTR_REGCOUNT
	.align		4
        /*0000*/ 	.byte	0x04, 0x2f
        /*0002*/ 	.short	(.L_1 - .L_0)
	.align		4
.L_0:
        /*0004*/ 	.word	index@(_Z21matrixMultNaiveKernelPKiS0_Pimmm)
        /*0008*/ 	.word	0x00000020


	//----- nvinfo : EIATTR_FRAME_SIZE
	.align		4
.L_1:
        /*000c*/ 	.byte	0x04, 0x11
        /*000e*/ 	.short	(.L_3 - .L_2)
	.align		4
.L_2:
        /*0010*/ 	.word	index@(_Z21matrixMultNaiveKernelPKiS0_Pimmm)
        /*0014*/ 	.word	0x00000000


	//----- nvinfo : EIATTR_MIN_STACK_SIZE
	.align		4
.L_3:
        /*0018*/ 	.byte	0x04, 0x12
        /*001a*/ 	.short	(.L_5 - .L_4)
	.align		4
.L_4:
        /*001c*/ 	.word	index@(_Z21matrixMultNaiveKernelPKiS0_Pimmm)
        /*0020*/ 	.word	0x00000000
.L_5:


//--------------------- .nv.compat                --------------------------
	.section	.nv.compat,"",@"SHT_CUDA_COMPAT_INFO"
	.align	4
        /*0000*/ 	.byte	0x02, 0x09, 0x00, 0x00, 0x02, 0x02, 0x01, 0x00, 0x02, 0x05, 0x05, 0x00, 0x03, 0x07, 0x01, 0x01
        /*0010*/ 	.byte	0x02, 0x03, 0x00, 0x00, 0x02, 0x06, 0x01, 0x00, 0x04, 0x0b, 0x08, 0x00, 0x09, 0x00, 0x00, 0x00
        /*0020*/ 	.byte	0x00, 0x00, 0x00, 0x00


//--------------------- .nv.info._Z21matrixMultNaiveKernelPKiS0_Pimmm --------------------------
	.section	.nv.info._Z21matrixMultNaiveKernelPKiS0_Pimmm,"",@"SHT_CUDA_INFO"
	.sectionflags	@""
	.align	4


	//----- nvinfo : EIATTR_CUDA_API_VERSION
	.align		4
        /*0000*/ 	.byte	0x04, 0x37
        /*0002*/ 	.short	(.L_7 - .L_6)
.L_6:
        /*0004*/ 	.word	0x00000082


	//----- nvinfo : EIATTR_KPARAM_INFO
	.align		4
.L_7:
        /*0008*/ 	.byte	0x04, 0x17
        /*000a*/ 	.short	(.L_9 - .L_8)
.L_8:
        /*000c*/ 	.word	0x00000000
        /*0010*/ 	.short	0x0005
        /*0012*/ 	.short	0x0028
        /*0014*/ 	.byte	0x00, 0xf0, 0x21, 0x00


	//----- nvinfo : EIATTR_KPARAM_INFO
	.align		4
.L_9:
        /*0018*/ 	.byte	0x04, 0x17
        /*001a*/ 	.short	(.L_11 - .L_10)
.L_10:
        /*001c*/ 	.word	0x00000000
        /*0020*/ 	.short	0x0004
        /*0022*/ 	.short	0x0020
        /*0024*/ 	.byte	0x00, 0xf0, 0x21, 0x00


	//----- nvinfo : EIATTR_KPARAM_INFO
	.align		4
.L_11:
        /*0028*/ 	.byte	0x04, 0x17
        /*002a*/ 	.short	(.L_13 - .L_12)
.L_12:
        /*002c*/ 	.word	0x00000000
        /*0030*/ 	.short	0x0003
        /*0032*/ 	.short	0x0018
        /*0034*/ 	.byte	0x00, 0xf0, 0x21, 0x00


	//----- nvinfo : EIATTR_KPARAM_INFO
	.align		4
.L_13:
        /*0038*/ 	.byte	0x04, 0x17
        /*003a*/ 	.short	(.L_15 - .L_14)
.L_14:
        /*003c*/ 	.word	0x00000000
        /*0040*/ 	.short	0x0002
        /*0042*/ 	.short	0x0010
        /*0044*/ 	.byte	0x00, 0xf5, 0x21, 0x00


	//----- nvinfo : EIATTR_KPARAM_INFO
	.align		4
.L_15:
        /*0048*/ 	.byte	0x04, 0x17
        /*004a*/ 	.short	(.L_17 - .L_16)
.L_16:
        /*004c*/ 	.word	0x00000000
        /*0050*/ 	.short	0x0001
        /*0052*/ 	.short	0x0008
        /*0054*/ 	.byte	0x00, 0xf5, 0x21, 0x00


	//----- nvinfo : EIATTR_KPARAM_INFO
	.align		4
.L_17:
        /*0058*/ 	.byte	0x04, 0x17
        /*005a*/ 	.short	(.L_19 - .L_18)
.L_18:
        /*005c*/ 	.word	0x00000000
        /*0060*/ 	.short	0x0000
        /*0062*/ 	.short	0x0000
        /*0064*/ 	.byte	0x00, 0xf5, 0x21, 0x00


	//----- nvinfo : EIATTR_SPARSE_MMA_MASK
	.align		4
.L_19:
        /*0068*/ 	.byte	0x03, 0x50
        /*006a*/ 	.short	0x0000


	//----- nvinfo : EIATTR_MAXREG_COUNT
	.align		4
        /*006c*/ 	.byte	0x03, 0x1b
        /*006e*/ 	.short	0x00ff


	//----- nvinfo : EIATTR_MERCURY_ISA_VERSION
	.align		4
        /*0070*/ 	.byte	0x03, 0x5f
        /*0072*/ 	.short	0x0101


	//----- nvinfo : EIATTR_VRC_CTA_INIT_COUNT
	.align		4
        /*0074*/ 	.byte	0x02, 0x4a
	.zero		1
	.zero		1


	//----- nvinfo : EIATTR_EXIT_INSTR_OFFSETS
	.align		4
        /*0078*/ 	.byte	0x04, 0x1c
        /*007a*/ 	.short	(.L_21 - .L_20)


	//   ....[0]....
.L_20:
        /*007c*/ 	.word	0x00000100


	//   ....[1]....
        /*0080*/ 	.word	0x00000da0


	//----- nvinfo : EIATTR_CBANK_PARAM_SIZE
	.align		4
.L_21:
        /*0084*/ 	.byte	0x03, 0x19
        /*0086*/ 	.short	0x0030


	//----- nvinfo : EIATTR_PARAM_CBANK
	.align		4
        /*0088*/ 	.byte	0x04, 0x0a
        /*008a*/ 	.short	(.L_23 - .L_22)
	.align		4
.L_22:
        /*008c*/ 	.word	index@(.nv.constant0._Z21matrixMultNaiveKernelPKiS0_Pimmm)
        /*0090*/ 	.short	0x0380
        /*0092*/ 	.short	0x0030


	//----- nvinfo : EIATTR_SW_WAR
	.align		4
.L_23:
        /*0094*/ 	.byte	0x04, 0x36
        /*0096*/ 	.short	(.L_25 - .L_24)
.L_24:
        /*0098*/ 	.word	0x00000008
.L_25:


//--------------------- .nv.callgraph             --------------------------
	.section	.nv.callgraph,"",@"SHT_CUDA_CALLGRAPH"
	.align	4
	.sectionentsize	8
	.align		4
        /*0000*/ 	.word	0x00000000
	.align		4
        /*0004*/ 	.word	0xffffffff
	.align		4
        /*0008*/ 	.word	0x00000000
	.align		4
        /*000c*/ 	.word	0xfffffffe
	.align		4
        /*0010*/ 	.word	0x00000000
	.align		4
        /*0014*/ 	.word	0xfffffffd
	.align		4
        /*0018*/ 	.word	0x00000000
	.align		4
        /*001c*/ 	.word	0xfffffffc


//--------------------- .text._Z21matrixMultNaiveKernelPKiS0_Pimmm --------------------------
	.section	.text._Z21matrixMultNaiveKernelPKiS0_Pimmm,"ax",@progbits
	.align	128
        .global         _Z21matrixMultNaiveKernelPKiS0_Pimmm
        .type           _Z21matrixMultNaiveKernelPKiS0_Pimmm,@function
        .size           _Z21matrixMultNaiveKernelPKiS0_Pimmm,(.L_x_6 - _Z21matrixMultNaiveKernelPKiS0_Pimmm)
        .other          _Z21matrixMultNaiveKernelPKiS0_Pimmm,@"STO_CUDA_ENTRY STV_DEFAULT"
_Z21matrixMultNaiveKernelPKiS0_Pimmm:
.text._Z21matrixMultNaiveKernelPKiS0_Pimmm:
[----:B------:R-:W-:Y:S01]  /*0000*/  LDC R1, c[0x0][0x37c] ;  /* 0x0000df00ff017b82 */ /* 0x000fe20000000800 */
[----:B------:R-:W0:Y:S07]  /*0010*/  S2R R0, SR_TID.Y ;  /* 0x0000000000007919 */ /* 0x000e2e0000002200 */
[----:B------:R-:W0:Y:S01]  /*0020*/  S2UR UR4, SR_CTAID.Y ;  /* 0x00000000000479c3 */ /* 0x000e220000002600 */
[----:B------:R-:W1:Y:S01]  /*0030*/  LDCU.64 UR14, c[0x0][0x398] ;  /* 0x00007300ff0e77ac */ /* 0x000e620008000a00 */
[----:B------:R-:W2:Y:S06]  /*0040*/  S2R R7, SR_TID.X ;  /* 0x0000000000077919 */ /* 0x000eac0000002100 */
[----:B------:R-:W0:Y:S08]  /*0050*/  LDC R19, c[0x0][0x364] ;  /* 0x0000d900ff137b82 */ /* 0x000e300000000800 */
[----:B------:R-:W2:Y:S08]  /*0060*/  S2UR UR5, SR_CTAID.X ;  /* 0x00000000000579c3 */ /* 0x000eb00000002500 */
[----:B------:R-:W2:Y:S08]  /*0070*/  LDC R6, c[0x0][0x360] ;  /* 0x0000d800ff067b82 */ /* 0x000eb00000000800 */
[----:B------:R-:W3:Y:S01]  /*0080*/  LDC.64 R8, c[0x0][0x3a0] ;  /* 0x0000e800ff087b82 */ /* 0x000ee20000000a00 */
[----:B0-----:R-:W-:-:S05]  /*0090*/  IMAD R19, R19, UR4, R0 ;  /* 0x0000000413137c24 */ /* 0x001fca000f8e0200 */
[----:B-1----:R-:W-:-:S04]  /*00a0*/  ISETP.GE.U32.AND P0, PT, R19, UR14, PT ;  /* 0x0000000e13007c0c */ /* 0x002fc8000bf06070 */
[----:B------:R-:W-:Y:S01]  /*00b0*/  ISETP.GE.U32.AND.EX P0, PT, RZ, UR15, PT, P0 ;  /* 0x0000000fff007c0c */ /* 0x000fe2000bf06100 */
[----:B--2---:R-:W-:-:S05]  /*00c0*/  IMAD R6, R6, UR5, R7 ;  /* 0x0000000506067c24 */ /* 0x004fca000f8e0207 */
[----:B------:R-:W-:Y:S02]  /*00d0*/  SHF.R.S32.HI R7, RZ, 0x1f, R6 ;  /* 0x0000001fff077819 */ /* 0x000fe40000011406 */
[----:B---3--:R-:W-:-:S04]  /*00e0*/  ISETP.GE.U32.AND P1, PT, R6, R8, PT ;  /* 0x000000080600720c */ /* 0x008fc80003f26070 */
[----:B------:R-:W-:-:S13]  /*00f0*/  ISETP.GE.U32.OR.EX P0, PT, R7, R9, P0, P1 ;  /* 0x000000090700720c */ /* 0x000fda0000706510 */
[----:B------:R-:W-:Y:S05]  /*0100*/  @P0 EXIT ;  /* 0x000000000000094d */ /* 0x000fea0003800000 */
[----:B------:R-:W0:Y:S01]  /*0110*/  LDCU.64 UR8, c[0x0][0x3a8] ;  /* 0x00007500ff0877ac */ /* 0x000e220008000a00 */
[----:B------:R-:W-:Y:S01]  /*0120*/  IMAD.MOV.U32 R0, RZ, RZ, RZ ;  /* 0x000000ffff007224 */ /* 0x000fe200078e00ff */
[----:B------:R-:W1:Y:S01]  /*0130*/  LDCU.64 UR10, c[0x0][0x358] ;  /* 0x00006b00ff0a77ac */ /* 0x000e620008000a00 */
[----:B0-----:R-:W-:-:S04]  /*0140*/  UISETP.NE.U32.AND UP0, UPT, UR8, URZ, UPT ;  /* 0x000000ff0800728c */ /* 0x001fc8000bf05070 */
[----:B------:R-:W-:-:S09]  /*0150*/  UISETP.NE.AND.EX UP0, UPT, UR9, URZ, UPT, UP0 ;  /* 0x000000ff0900728c */ /* 0x000fd2000bf05300 */
[----:B-1----:R-:W-:Y:S05]  /*0160*/  BRA.U !UP0, `(.L_x_0) ;  /* 0x0000000908ec7547 */ /* 0x002fea000b800000 */
[----:B------:R-:W-:Y:S02]  /*0170*/  UISETP.GE.U32.AND UP1, UPT, UR8, 0x8, UPT ;  /* 0x000000080800788c */ /* 0x000fe4000bf26070 */
[C---:B------:R-:W-:Y:S01]  /*0180*/  IMAD.WIDE.U32 R4, R19.reuse, UR8, RZ ;  /* 0x0000000813047c25 */ /* 0x040fe2000f8e00ff */
[----:B------:R-:W-:Y:S02]  /*0190*/  ULOP3.LUT UR13, UR8, 0x7, URZ, 0xc0, !UPT ;  /* 0x00000007080d7892 */ /* 0x000fe4000f8ec0ff */
[----:B------:R-:W-:Y:S01]  /*01a0*/  UISETP.GE.U32.AND.EX UP1, UPT, UR9, URZ, UPT, UP1 ;  /* 0x000000ff0900728c */ /* 0x000fe2000bf26110 */
[----:B------:R-:W-:Y:S01]  /*01b0*/  IMAD.MOV.U32 R0, RZ, RZ, RZ ;  /* 0x000000ffff007224 */ /* 0x000fe200078e00ff */
[----:B------:R-:W-:Y:S01]  /*01c0*/  UISETP.NE.U32.AND UP0, UPT, UR13, URZ, UPT ;  /* 0x000000ff0d00728c */ /* 0x000fe2000bf05070 */
[----:B------:R-:W-:Y:S01]  /*01d0*/  IMAD R23, R19, UR9, R5 ;  /* 0x0000000913177c24 */ /* 0x000fe2000f8e0205 */
[----:B------:R-:W-:Y:S01]  /*01e0*/  UMOV UR4, URZ ;  /* 0x000000ff00047c82 */ /* 0x000fe20008000000 */
[----:B------:R-:W-:Y:S01]  /*01f0*/  UMOV UR5, URZ ;  /* 0x000000ff00057c82 */ /* 0x000fe20008000000 */
[----:B------:R-:W-:-:S03]  /*0200*/  UISETP.NE.AND.EX UP0, UPT, URZ, URZ, UPT, UP0 ;  /* 0x000000ffff00728c */ /* 0x000fc6000bf05300 */
[----:B------:R-:W-:Y:S08]  /*0210*/  BRA.U !UP1, `(.L_x_1) ;  /* 0x0000000109fc7547 */ /* 0x000ff0000b800000 */
[----:B------:R-:W0:Y:S01]  /*0220*/  LDCU.128 UR16, c[0x0][0x380] ;  /* 0x00007000ff1077ac */ /* 0x000e220008000c00 */
[----:B------:R-:W-:Y:S01]  /*0230*/  IMAD.MOV.U32 R0, RZ, RZ, RZ ;  /* 0x000000ffff007224 */ /* 0x000fe200078e00ff */
[C-C-:B------:R-:W-:Y:S01]  /*0240*/  SHF.L.U64.HI R25, R8.reuse, 0x2, R9.reuse ;  /* 0x0000000208197819 */ /* 0x140fe20000010209 */
[C---:B------:R-:W-:Y:S01]  /*0250*/  IMAD.SHL.U32 R27, R8.reuse, 0x4, RZ ;  /* 0x00000004081b7824 */ /* 0x040fe200078e00ff */
[----:B------:R-:W1:Y:S01]  /*0260*/  LDCU UR5, c[0x0][0x3ac] ;  /* 0x00007580ff0577ac */ /* 0x000e620008000800 */
[----:B------:R-:W-:Y:S01]  /*0270*/  SHF.L.U64.HI R18, R8, 0x5, R9 ;  /* 0x0000000508127819 */ /* 0x000fe20000010209 */
[----:B------:R-:W-:-:S07]  /*0280*/  ULOP3.LUT UR4, UR8, 0xfffffff8, URZ, 0xc0, !UPT ;  /* 0xfffffff808047892 */ /* 0x000fce000f8ec0ff */
[----:B------:R-:W-:Y:S01]  /*0290*/  UMOV UR6, UR4 ;  /* 0x0000000400067c82 */ /* 0x000fe20008000000 */
[----:B0-----:R-:W-:Y:S02]  /*02a0*/  LEA R2, P1, R4, UR16, 0x2 ;  /* 0x0000001004027c11 */ /* 0x001fe4000f8210ff */
[----:B------:R-:W-:Y:S02]  /*02b0*/  LEA R20, P0, R6, UR18, 0x2 ;  /* 0x0000001206147c11 */ /* 0x000fe4000f8010ff */
[----:B------:R-:W-:Y:S01]  /*02c0*/  LEA.HI.X R11, R4, UR17, R23, 0x2, P1 ;  /* 0x00000011040b7c11 */ /* 0x000fe200088f1417 */
[----:B-1----:R-:W-:Y:S01]  /*02d0*/  UMOV UR7, UR5 ;  /* 0x0000000500077c82 */ /* 0x002fe20008000000 */
[----:B------:R-:W-:Y:S02]  /*02e0*/  IADD3 R2, P1, PT, R2, 0x10, RZ ;  /* 0x0000001002027810 */ /* 0x000fe40007f3e0ff */
[----:B------:R-:W-:-:S03]  /*02f0*/  LEA.HI.X R21, R6, UR19, R7, 0x2, P0 ;  /* 0x0000001306157c11 */ /* 0x000fc600080f1407 */
[----:B------:R-:W-:-:S08]  /*0300*/  IMAD.X R11, RZ, RZ, R11, P1 ;  /* 0x000000ffff0b7224 */ /* 0x000fd000008e060b */
.L_x_2:
[-C--:B------:R-:W-:Y:S01]  /*0310*/  IADD3 R28, P0, PT, R20, R27.reuse, RZ ;  /* 0x0000001b141c7210 */ /* 0x080fe20007f1e0ff */
[----:B------:R-:W-:Y:S01]  /*0320*/  IMAD.MOV.U32 R10, RZ, RZ, R2 ;  /* 0x000000ffff0a7224 */ /* 0x000fe200078e0002 */
[----:B------:R-:W2:Y:S03]  /*0330*/  LDG.E R3, desc[UR10][R20.64] ;  /* 0x0000000a14037981 */ /* 0x000ea6000c1e1900 */
[----:B------:R-:W-:Y:S01]  /*0340*/  IMAD.X R29, R21, 0x1, R25, P0 ;  /* 0x00000001151d7824 */ /* 0x000fe200000e0619 */
[----:B------:R-:W2:Y:S01]  /*0350*/  LDG.E R16, desc[UR10][R10.64+-0x10] ;  /* 0xfffff00a0a107981 */ /* 0x000ea2000c1e1900 */
[----:B------:R-:W-:-:S03]  /*0360*/  IADD3 R14, P0, PT, R28, R27, RZ ;  /* 0x0000001b1c0e7210 */ /* 0x000fc60007f1e0ff */
[----:B------:R-:W3:Y:S01]  /*0370*/  LDG.E R17, desc[UR10][R28.64] ;  /* 0x0000000a1c117981 */ /* 0x000ee2000c1e1900 */
[----:B------:R-:W-:-:S03]  /*0380*/  IADD3.X R15, PT, PT, R29, R25, RZ, P0, !PT ;  /* 0x000000191d0f7210 */ /* 0x000fc600007fe4ff */
[----:B------:R-:W3:Y:S04]  /*0390*/  LDG.E R24, desc[UR10][R10.64+-0xc] ;  /* 0xfffff40a0a187981 */ /* 0x000ee8000c1e1900 */
[----:B------:R0:W4:Y:S04]  /*03a0*/  LDG.E R22, desc[UR10][R14.64] ;  /* 0x0000000a0e167981 */ /* 0x000128000c1e1900 */
[----:B------:R-:W4:Y:S01]  /*03b0*/  LDG.E R29, desc[UR10][R10.64+-0x8] ;  /* 0xfffff80a0a1d7981 */ /* 0x000f22000c1e1900 */
[----:B------:R-:W-:-:S03]  /*03c0*/  IADD3 R12, P0, PT, R14, R27, RZ ;  /* 0x0000001b0e0c7210 */ /* 0x000fc60007f1e0ff */
[----:B------:R-:W5:Y:S02]  /*03d0*/  LDG.E R26, desc[UR10][R10.64+0x8] ;  /* 0x0000080a0a1a7981 */ /* 0x000f64000c1e1900 */
[----:B------:R-:W-:Y:S01]  /*03e0*/  IMAD.X R13, R15, 0x1, R25, P0 ;  /* 0x000000010f0d7824 */ /* 0x000fe200000e0619 */
[----:B------:R-:W-:-:S04]  /*03f0*/  IADD3 R2, P0, PT, R12, R27, RZ ;  /* 0x0000001b0c027210 */ /* 0x000fc80007f1e0ff */
[----:B------:R-:W5:Y:S01]  /*0400*/  LDG.E R12, desc[UR10][R12.64] ;  /* 0x0000000a0c0c7981 */ /* 0x000f62000c1e1900 */
[----:B--2---:R-:W-:Y:S02]  /*0410*/  IMAD R0, R16, R3, R0 ;  /* 0x0000000310007224 */ /* 0x004fe400078e0200 */
[----:B------:R-:W-:Y:S01]  /*0420*/  IMAD.X R3, R13, 0x1, R25, P0 ;  /* 0x000000010d037824 */ /* 0x000fe200000e0619 */
[----:B------:R-:W-:Y:S01]  /*0430*/  IADD3 R16, P0, PT, R2, R27, RZ ;  /* 0x0000001b02107210 */ /* 0x000fe20007f1e0ff */
[----:B------:R-:W2:Y:S01]  /*0440*/  LDG.E R13, desc[UR10][R10.64] ;  /* 0x0000000a0a0d7981 */ /* 0x000ea2000c1e1900 */
[----:B---3--:R-:W-:-:S03]  /*0450*/  IMAD R0, R24, R17, R0 ;  /* 0x0000001118007224 */ /* 0x008fc600078e0200 */
[----:B------:R-:W2:Y:S01]  /*0460*/  LDG.E R2, desc[UR10][R2.64] ;  /* 0x0000000a02027981 */ /* 0x000ea2000c1e1900 */
[----:B------:R-:W-:Y:S01]  /*0470*/  IMAD.X R17, R3, 0x1, R25, P0 ;  /* 0x0000000103117824 */ /* 0x000fe200000e0619 */
[----:B0-----:R-:W-:Y:S02]  /*0480*/  IADD3 R14, P0, PT, R16, R27, RZ ;  /* 0x0000001b100e7210 */ /* 0x001fe40007f1e0ff */
[----:B------:R-:W3:Y:S01]  /*0490*/  LDG.E R24, desc[UR10][R10.64+0x4] ;  /* 0x0000040a0a187981 */ /* 0x000ee2000c1e1900 */
[----:B----4-:R-:W-:-:S03]  /*04a0*/  IMAD R22, R29, R22, R0 ;  /* 0x000000161d167224 */ /* 0x010fc600078e0200 */
[----:B------:R-:W3:Y:S04]  /*04b0*/  LDG.E R16, desc[UR10][R16.64] ;  /* 0x0000000a10107981 */ /* 0x000ee8000c1e1900 */
[----:B------:R-:W5:Y:S01]  /*04c0*/  LDG.E R0, desc[UR10][R10.64+-0x4] ;  /* 0xfffffc0a0a007981 */ /* 0x000f62000c1e1900 */
[--C-:B------:R-:W-:Y:S01]  /*04d0*/  IMAD.X R15, R17, 0x1, R25.reuse, P0 ;  /* 0x00000001110f7824 */ /* 0x100fe200000e0619 */
[----:B------:R-:W-:Y:S02]  /*04e0*/  IADD3 R28, P0, PT, R14, R27, RZ ;  /* 0x0000001b0e1c7210 */ /* 0x000fe40007f1e0ff */
[----:B------:R0:W4:Y:S03]  /*04f0*/  LDG.E R3, desc[UR10][R10.64+0xc] ;  /* 0x00000c0a0a037981 */ /* 0x000126000c1e1900 */
[----:B------:R-:W-:Y:S01]  /*0500*/  IMAD.X R29, R15, 0x1, R25, P0 ;  /* 0x000000010f1d7824 */ /* 0x000fe200000e0619 */
[----:B------:R-:W4:Y:S04]  /*0510*/  LDG.E R14, desc[UR10][R14.64] ;  /* 0x0000000a0e0e7981 */ /* 0x000f28000c1e1900 */
[----:B------:R-:W4:Y:S01]  /*0520*/  LDG.E R28, desc[UR10][R28.64] ;  /* 0x0000000a1c1c7981 */ /* 0x000f22000c1e1900 */
[----:B------:R-:W-:-:S04]  /*0530*/  UIADD3 UR6, UP1, UPT, UR6, -0x8, URZ ;  /* 0xfffffff806067890 */ /* 0x000fc8000ff3e0ff */
[----:B------:R-:W-:Y:S02]  /*0540*/  UIADD3.X UR7, UPT, UPT, UR7, -0x1, URZ, UP1, !UPT ;  /* 0xffffffff07077890 */ /* 0x000fe40008ffe4ff */
[----:B------:R-:W-:-:S04]  /*0550*/  UISETP.NE.U32.AND UP1, UPT, UR6, URZ, UPT ;  /* 0x000000ff0600728c */ /* 0x000fc8000bf25070 */
[----:B------:R-:W-:Y:S01]  /*0560*/  UISETP.NE.AND.EX UP1, UPT, UR7, URZ, UPT, UP1 ;  /* 0x000000ff0700728c */ /* 0x000fe2000bf25310 */
[----:B------:R-:W-:-:S05]  /*0570*/  LEA R20, P0, R8, R20, 0x5 ;  /* 0x0000001408147211 */ /* 0x000fca00078028ff */
[----:B------:R-:W-:Y:S02]  /*0580*/  IMAD.X R21, R21, 0x1, R18, P0 ;  /* 0x0000000115157824 */ /* 0x000fe400000e0612 */
[----:B-----5:R-:W-:-:S04]  /*0590*/  IMAD R0, R0, R12, R22 ;  /* 0x0000000c00007224 */ /* 0x020fc800078e0216 */
[----:B--2---:R-:W-:-:S04]  /*05a0*/  IMAD R13, R13, R2, R0 ;  /* 0x000000020d0d7224 */ /* 0x004fc800078e0200 */
[----:B---3--:R-:W-:Y:S01]  /*05b0*/  IMAD R13, R24, R16, R13 ;  /* 0x00000010180d7224 */ /* 0x008fe200078e020d */
[----:B------:R-:W-:-:S03]  /*05c0*/  IADD3 R2, P1, PT, R10, 0x20, RZ ;  /* 0x000000200a027810 */ /* 0x000fc60007f3e0ff */
[----:B----4-:R-:W-:Y:S01]  /*05d0*/  IMAD R13, R26, R14, R13 ;  /* 0x0000000e1a0d7224 */ /* 0x010fe200078e020d */
[----:B0-----:R-:W-:-:S03]  /*05e0*/  IADD3.X R11, PT, PT, RZ, R11, RZ, P1, !PT ;  /* 0x0000000bff0b7210 */ /* 0x001fc60000ffe4ff */
[----:B------:R-:W-:Y:S01]  /*05f0*/  IMAD R0, R3, R28, R13 ;  /* 0x0000001c03007224 */ /* 0x000fe200078e020d */
[----:B------:R-:W-:Y:S06]  /*0600*/  BRA.U UP1, `(.L_x_2) ;  /* 0xfffffffd01407547 */ /* 0x000fec000b83ffff */
.L_x_1:
[----:B------:R-:W-:Y:S05]  /*0610*/  BRA.U !UP0, `(.L_x_0) ;  /* 0x0000000508c07547 */ /* 0x000fea000b800000 */
[----:B------:R-:W-:Y:S02]  /*0620*/  UISETP.GE.U32.AND UP1, UPT, UR13, 0x4, UPT ;  /* 0x000000040d00788c */ /* 0x000fe4000bf26070 */
[----:B------:R-:W-:Y:S02]  /*0630*/  ULOP3.LUT UR12, UR8, 0x3, URZ, 0xc0, !UPT ;  /* 0x00000003080c7892 */ /* 0x000fe4000f8ec0ff */
[----:B------:R-:W-:Y:S02]  /*0640*/  UISETP.GE.U32.AND.EX UP1, UPT, URZ, URZ, UPT, UP1 ;  /* 0x000000ffff00728c */ /* 0x000fe4000bf26110 */
[----:B------:R-:W-:-:S04]  /*0650*/  UISETP.NE.U32.AND UP0, UPT, UR12, URZ, UPT ;  /* 0x000000ff0c00728c */ /* 0x000fc8000bf05070 */
[----:B------:R-:W-:-:S03]  /*0660*/  UISETP.NE.AND.EX UP0, UPT, URZ, URZ, UPT, UP0 ;  /* 0x000000ffff00728c */ /* 0x000fc6000bf05300 */
[----:B------:R-:W-:Y:S08]  /*0670*/  BRA.U !UP1, `(.L_x_3) ;  /* 0x0000000109d07547 */ /* 0x000ff0000b800000 */
[----:B------:R-:W0:Y:S01]  /*0680*/  LDCU.128 UR16, c[0x0][0x380] ;  /* 0x00007000ff1077ac */ /* 0x000e220008000c00 */
[----:B------:R-:W-:Y:S01]  /*0690*/  IMAD R2, R8, UR5, RZ ;  /* 0x0000000508027c24 */ /* 0x000fe2000f8e02ff */
[----:B------:R-:W-:-:S03]  /*06a0*/  UIADD3 UR9, UPT, UPT, UR4, 0x1, URZ ;  /* 0x0000000104097890 */ /* 0x000fc6000fffe0ff */
[----:B------:R-:W-:Y:S01]  /*06b0*/  IMAD R11, R9, UR4, R2 ;  /* 0x00000004090b7c24 */ /* 0x000fe2000f8e0202 */
[----:B------:R-:W-:Y:S02]  /*06c0*/  UIADD3 UR7, UPT, UPT, UR4, 0x2, URZ ;  /* 0x0000000204077890 */ /* 0x000fe4000fffe0ff */
[----:B------:R-:W-:Y:S01]  /*06d0*/  IMAD.WIDE.U32 R2, R8, UR4, R6 ;  /* 0x0000000408027c25 */ /* 0x000fe2000f8e0006 */
[----:B------:R-:W-:-:S03]  /*06e0*/  UIADD3 UR6, UPT, UPT, UR4, 0x3, URZ ;  /* 0x0000000304067890 */ /* 0x000fc6000fffe0ff */
[----:B------:R-:W-:-:S04]  /*06f0*/  IMAD.WIDE.U32 R14, R8, UR9, R6 ;  /* 0x00000009080e7c25 */ /* 0x000fc8000f8e0006 */
[----:B------:R-:W-:Y:S02]  /*0700*/  IMAD.IADD R3, R3, 0x1, R11 ;  /* 0x0000000103037824 */ /* 0x000fe400078e020b */
[----:B------:R-:W-:Y:S01]  /*0710*/  IMAD.WIDE.U32 R10, R8, UR7, R6 ;  /* 0x00000007080a7c25 */ /* 0x000fe2000f8e0006 */
[----:B0-----:R-:W-:Y:S02]  /*0720*/  LEA R16, P0, R2, UR18, 0x2 ;  /* 0x0000001202107c11 */ /* 0x001fe4000f8010ff */
[----:B------:R-:W-:Y:S01]  /*0730*/  LEA R12, P1, R14, UR18, 0x2 ;  /* 0x000000120e0c7c11 */ /* 0x000fe2000f8210ff */
[C---:B------:R-:W-:Y:S01]  /*0740*/  IMAD R13, R9.reuse, UR9, R15 ;  /* 0x00000009090d7c24 */ /* 0x040fe2000f8e020f */
[----:B------:R-:W-:Y:S01]  /*0750*/  LEA.HI.X R17, R2, UR19, R3, 0x2, P0 ;  /* 0x0000001302117c11 */ /* 0x000fe200080f1403 */
[C---:B------:R-:W-:Y:S01]  /*0760*/  IMAD R3, R9.reuse, UR7, R11 ;  /* 0x0000000709037c24 */ /* 0x040fe2000f8e020b */
[----:B------:R-:W-:Y:S01]  /*0770*/  IADD3 R11, P0, PT, R4, UR4, RZ ;  /* 0x00000004040b7c10 */ /* 0x000fe2000ff1e0ff */
[----:B------:R-:W-:Y:S01]  /*0780*/  IMAD.WIDE.U32 R20, R8, UR6, R6 ;  /* 0x0000000608147c25 */ /* 0x000fe2000f8e0006 */
[----:B------:R-:W-:Y:S01]  /*0790*/  LEA.HI.X R13, R14, UR19, R13, 0x2, P1 ;  /* 0x000000130e0d7c11 */ /* 0x000fe200088f140d */
[----:B------:R-:W2:Y:S01]  /*07a0*/  LDG.E R16, desc[UR10][R16.64] ;  /* 0x0000000a10107981 */ /* 0x000ea2000c1e1900 */
[----:B------:R-:W-:Y:S01]  /*07b0*/  LEA R2, P2, R10, UR18, 0x2 ;  /* 0x000000120a027c11 */ /* 0x000fe2000f8410ff */
[----:B------:R-:W-:Y:S01]  /*07c0*/  IMAD R15, R9, UR6, R21 ;  /* 0x00000006090f7c24 */ /* 0x000fe2000f8e0215 */
[----:B------:R-:W-:Y:S01]  /*07d0*/  IADD3 R18, P1, PT, R4, UR9, RZ ;  /* 0x0000000904127c10 */ /* 0x000fe2000ff3e0ff */
[----:B------:R-:W3:Y:S01]  /*07e0*/  LDG.E R12, desc[UR10][R12.64] ;  /* 0x0000000a0c0c7981 */ /* 0x000ee2000c1e1900 */
[----:B------:R-:W-:-:S02]  /*07f0*/  IADD3.X R22, PT, PT, R23, UR5, RZ, P0, !PT ;  /* 0x0000000517167c10 */ /* 0x000fc400087fe4ff */
[----:B------:R-:W-:Y:S01]  /*0800*/  LEA.HI.X R3, R10, UR19, R3, 0x2, P2 ;  /* 0x000000130a037c11 */ /* 0x000fe200090f1403 */
[----:B------:R-:W-:Y:S01]  /*0810*/  IMAD.X R21, RZ, RZ, R23, P1 ;  /* 0x000000ffff157224 */ /* 0x000fe200008e0617 */
[C---:B------:R-:W-:Y:S02]  /*0820*/  LEA R24, P0, R11.reuse, UR16, 0x2 ;  /* 0x000000100b187c11 */ /* 0x040fe4000f8010ff */
[----:B------:R-:W-:Y:S01]  /*0830*/  LEA R10, P2, R20, UR18, 0x2 ;  /* 0x00000012140a7c11 */ /* 0x000fe2000f8410ff */
[----:B------:R-:W4:Y:S01]  /*0840*/  LDG.E R2, desc[UR10][R2.64] ;  /* 0x0000000a02027981 */ /* 0x000f22000c1e1900 */
[----:B------:R-:W-:Y:S02]  /*0850*/  LEA R14, P1, R18, UR16, 0x2 ;  /* 0x00000010120e7c11 */ /* 0x000fe4000f8210ff */
[----:B------:R-:W-:Y:S02]  /*0860*/  LEA.HI.X R25, R11, UR17, R22, 0x2, P0 ;  /* 0x000000110b197c11 */ /* 0x000fe400080f1416 */
[----:B------:R-:W-:-:S02]  /*0870*/  LEA.HI.X R11, R20, UR19, R15, 0x2, P2 ;  /* 0x00000013140b7c11 */ /* 0x000fc400090f140f */
[----:B------:R-:W-:Y:S02]  /*0880*/  LEA.HI.X R15, R18, UR17, R21, 0x2, P1 ;  /* 0x00000011120f7c11 */ /* 0x000fe400088f1415 */
[C---:B------:R-:W-:Y:S01]  /*0890*/  IADD3 R21, P0, PT, R4.reuse, UR7, RZ ;  /* 0x0000000704157c10 */ /* 0x040fe2000ff1e0ff */
[----:B------:R-:W2:Y:S01]  /*08a0*/  LDG.E R25, desc[UR10][R24.64] ;  /* 0x0000000a18197981 */ /* 0x000ea2000c1e1900 */
[----:B------:R-:W-:Y:S02]  /*08b0*/  IADD3 R18, P2, PT, R4, UR6, RZ ;  /* 0x0000000604127c10 */ /* 0x000fe4000ff5e0ff */
[C---:B------:R-:W-:Y:S01]  /*08c0*/  LEA R20, P1, R21.reuse, UR16, 0x2 ;  /* 0x0000001015147c11 */ /* 0x040fe2000f8210ff */
[--C-:B------:R-:W-:Y:S01]  /*08d0*/  IMAD.X R22, RZ, RZ, R23.reuse, P0 ;  /* 0x000000ffff167224 */ /* 0x100fe200000e0617 */
[----:B------:R-:W-:Y:S01]  /*08e0*/  LEA R26, P3, R18, UR16, 0x2 ;  /* 0x00000010121a7c11 */ /* 0x000fe2000f8610ff */
[----:B------:R-:W-:Y:S01]  /*08f0*/  IMAD.X R27, RZ, RZ, R23, P2 ;  /* 0x000000ffff1b7224 */ /* 0x000fe200010e0617 */
[----:B------:R-:W3:Y:S02]  /*0900*/  LDG.E R14, desc[UR10][R14.64] ;  /* 0x0000000a0e0e7981 */ /* 0x000ee4000c1e1900 */
[----:B------:R-:W-:-:S02]  /*0910*/  LEA.HI.X R21, R21, UR17, R22, 0x2, P1 ;  /* 0x0000001115157c11 */ /* 0x000fc400088f1416 */
[----:B------:R-:W-:Y:S01]  /*0920*/  LEA.HI.X R27, R18, UR17, R27, 0x2, P3 ;  /* 0x00000011121b7c11 */ /* 0x000fe200098f141b */
[----:B------:R-:W5:Y:S04]  /*0930*/  LDG.E R10, desc[UR10][R10.64] ;  /* 0x0000000a0a0a7981 */ /* 0x000f68000c1e1900 */
[----:B------:R-:W4:Y:S04]  /*0940*/  LDG.E R20, desc[UR10][R20.64] ;  /* 0x0000000a14147981 */ /* 0x000f28000c1e1900 */
[----:B------:R-:W5:Y:S01]  /*0950*/  LDG.E R26, desc[UR10][R26.64] ;  /* 0x0000000a1a1a7981 */ /* 0x000f62000c1e1900 */
[----:B------:R-:W-:Y:S01]  /*0960*/  UIADD3 UR4, UPT, UPT, UR4, 0x4, URZ ;  /* 0x0000000404047890 */ /* 0x000fe2000fffe0ff */
[----:B------:R-:W-:Y:S01]  /*0970*/  UMOV UR5, URZ ;  /* 0x000000ff00057c82 */ /* 0x000fe20008000000 */
[----:B--2---:R-:W-:-:S04]  /*0980*/  IMAD R25, R25, R16, R0 ;  /* 0x0000001019197224 */ /* 0x004fc800078e0200 */
[----:B---3--:R-:W-:-:S04]  /*0990*/  IMAD R25, R14, R12, R25 ;  /* 0x0000000c0e197224 */ /* 0x008fc800078e0219 */
[----:B----4-:R-:W-:-:S04]  /*09a0*/  IMAD R25, R20, R2, R25 ;  /* 0x0000000214197224 */ /* 0x010fc800078e0219 */
[----:B-----5:R-:W-:-:S07]  /*09b0*/  IMAD R0, R26, R10, R25 ;  /* 0x0000000a1a007224 */ /* 0x020fce00078e0219 */
.L_x_3:
[----:B------:R-:W-:Y:S05]  /*09c0*/  BRA.U !UP0, `(.L_x_0) ;  /* 0x0000000108d47547 */ /* 0x000fea000b800000 */
[----:B------:R-:W-:Y:S02]  /*09d0*/  UISETP.NE.U32.AND UP1, UPT, UR12, 0x1, UPT ;  /* 0x000000010c00788c */ /* 0x000fe4000bf25070 */
[----:B------:R-:W-:Y:S02]  /*09e0*/  ULOP3.LUT UR6, UR8, 0x1, URZ, 0xc0, !UPT ;  /* 0x0000000108067892 */ /* 0x000fe4000f8ec0ff */
[----:B------:R-:W-:Y:S02]  /*09f0*/  UISETP.NE.AND.EX UP1, UPT, URZ, URZ, UPT, UP1 ;  /* 0x000000ffff00728c */ /* 0x000fe4000bf25310 */
[----:B------:R-:W-:-:S04]  /*0a00*/  UISETP.NE.U32.AND UP0, UPT, UR6, 0x1, UPT ;  /* 0x000000010600788c */ /* 0x000fc8000bf05070 */
[----:B------:R-:W-:-:S03]  /*0a10*/  UISETP.NE.U32.AND.EX UP0, UPT, URZ, URZ, UPT, UP0 ;  /* 0x000000ffff00728c */ /* 0x000fc6000bf05100 */
[----:B------:R-:W-:Y:S08]  /*0a20*/  BRA.U !UP1, `(.L_x_4) ;  /* 0x0000000109787547 */ /* 0x000ff0000b800000 */
[----:B------:R-:W0:Y:S01]  /*0a30*/  LDCU.128 UR16, c[0x0][0x380] ;  /* 0x00007000ff1077ac */ /* 0x000e220008000c00 */
[----:B------:R-:W-:Y:S01]  /*0a40*/  IMAD R2, R8, UR5, RZ ;  /* 0x0000000508027c24 */ /* 0x000fe2000f8e02ff */
[----:B------:R-:W-:Y:S01]  /*0a50*/  MOV R14, R6 ;  /* 0x00000006000e7202 */ /* 0x000fe20000000f00 */
[----:B------:R-:W-:Y:S01]  /*0a60*/  IMAD.MOV.U32 R15, RZ, RZ, R7 ;  /* 0x000000ffff0f7224 */ /* 0x000fe200078e0007 */
[----:B------:R-:W-:Y:S02]  /*0a70*/  UIADD3 UR6, UPT, UPT, UR4, 0x1, URZ ;  /* 0x0000000104067890 */ /* 0x000fe4000fffe0ff */
[----:B------:R-:W-:Y:S01]  /*0a80*/  IADD3 R3, P0, PT, R4, UR4, RZ ;  /* 0x0000000404037c10 */ /* 0x000fe2000ff1e0ff */
[----:B------:R-:W-:Y:S02]  /*0a90*/  IMAD R17, R9, UR4, R2 ;  /* 0x0000000409117c24 */ /* 0x000fe4000f8e0202 */
[----:B------:R-:W-:Y:S01]  /*0aa0*/  IMAD.WIDE.U32 R10, R8, UR4, R14 ;  /* 0x00000004080a7c25 */ /* 0x000fe2000f8e000e */
[----:B------:R-:W-:-:S02]  /*0ab0*/  IADD3.X R12, PT, PT, R23, UR5, RZ, P0, !PT ;  /* 0x00000005170c7c10 */ /* 0x000fc400087fe4ff */
[----:B------:R-:W-:Y:S01]  /*0ac0*/  IADD3 R13, P0, PT, R4, UR6, RZ ;  /* 0x00000006040d7c10 */ /* 0x000fe2000ff1e0ff */
[----:B------:R-:W-:-:S04]  /*0ad0*/  IMAD.WIDE.U32 R14, R8, UR6, R14 ;  /* 0x00000006080e7c25 */ /* 0x000fc8000f8e000e */
[----:B------:R-:W-:Y:S01]  /*0ae0*/  IMAD.IADD R17, R11, 0x1, R17 ;  /* 0x000000010b117824 */ /* 0x000fe200078e0211 */
[----:B0-----:R-:W-:Y:S01]  /*0af0*/  LEA R2, P1, R3, UR16, 0x2 ;  /* 0x0000001003027c11 */ /* 0x001fe2000f8210ff */
[----:B------:R-:W-:Y:S01]  /*0b00*/  IMAD.X R18, RZ, RZ, R23, P0 ;  /* 0x000000ffff127224 */ /* 0x000fe200000e0617 */
[----:B------:R-:W-:Y:S01]  /*0b10*/  LEA R20, P3, R14, UR18, 0x2 ;  /* 0x000000120e147c11 */ /* 0x000fe2000f8610ff */
[----:B------:R-:W-:Y:S01]  /*0b20*/  IMAD R11, R9, UR6, R15 ;  /* 0x00000006090b7c24 */ /* 0x000fe2000f8e020f */
[----:B------:R-:W-:Y:S02]  /*0b30*/  LEA.HI.X R3, R3, UR17, R12, 0x2, P1 ;  /* 0x0000001103037c11 */ /* 0x000fe400088f140c */
[C---:B------:R-:W-:Y:S02]  /*0b40*/  LEA R16, P1, R10.reuse, UR18, 0x2 ;  /* 0x000000120a107c11 */ /* 0x040fe4000f8210ff */
[C---:B------:R-:W-:Y:S02]  /*0b50*/  LEA R12, P2, R13.reuse, UR16, 0x2 ;  /* 0x000000100d0c7c11 */ /* 0x040fe4000f8410ff */
[----:B------:R-:W-:Y:S01]  /*0b60*/  LEA.HI.X R17, R10, UR19, R17, 0x2, P1 ;  /* 0x000000130a117c11 */ /* 0x000fe200088f1411 */
[----:B------:R-:W2:Y:S01]  /*0b70*/  LDG.E R3, desc[UR10][R2.64] ;  /* 0x0000000a02037981 */ /* 0x000ea2000c1e1900 */
[----:B------:R-:W-:-:S02]  /*0b80*/  LEA.HI.X R13, R13, UR17, R18, 0x2, P2 ;  /* 0x000000110d0d7c11 */ /* 0x000fc400090f1412 */
[----:B------:R-:W-:Y:S01]  /*0b90*/  LEA.HI.X R21, R14, UR19, R11, 0x2, P3 ;  /* 0x000000130e157c11 */ /* 0x000fe200098f140b */
[----:B------:R-:W2:Y:S04]  /*0ba0*/  LDG.E R16, desc[UR10][R16.64] ;  /* 0x0000000a10107981 */ /* 0x000ea8000c1e1900 */
[----:B------:R-:W3:Y:S04]  /*0bb0*/  LDG.E R13, desc[UR10][R12.64] ;  /* 0x0000000a0c0d7981 */ /* 0x000ee8000c1e1900 */
[----:B------:R-:W3:Y:S01]  /*0bc0*/  LDG.E R20, desc[UR10][R20.64] ;  /* 0x0000000a14147981 */ /* 0x000ee2000c1e1900 */
[----:B------:R-:W-:Y:S01]  /*0bd0*/  UIADD3 UR4, UPT, UPT, UR4, 0x2, URZ ;  /* 0x0000000204047890 */ /* 0x000fe2000fffe0ff */
[----:B------:R-:W-:Y:S01]  /*0be0*/  UMOV UR5, URZ ;  /* 0x000000ff00057c82 */ /* 0x000fe20008000000 */
[----:B--2---:R-:W-:-:S04]  /*0bf0*/  IMAD R0, R3, R16, R0 ;  /* 0x0000001003007224 */ /* 0x004fc800078e0200 */
[----:B---3--:R-:W-:-:S07]  /*0c00*/  IMAD R0, R13, R20, R0 ;  /* 0x000000140d007224 */ /* 0x008fce00078e0200 */
.L_x_4:
[----:B------:R-:W-:Y:S05]  /*0c10*/  BRA.U UP0, `(.L_x_0) ;  /* 0x0000000100407547 */ /* 0x000fea000b800000 */
[----:B------:R-:W0:Y:S01]  /*0c20*/  LDCU.128 UR16, c[0x0][0x380] ;  /* 0x00007000ff1077ac */ /* 0x000e220008000c00 */
[----:B------:R-:W-:Y:S01]  /*0c30*/  IADD3 R3, P0, PT, R4, UR4, RZ ;  /* 0x0000000404037c10 */ /* 0x000fe2000ff1e0ff */
[C---:B------:R-:W-:Y:S01]  /*0c40*/  IMAD R2, R8.reuse, UR5, RZ ;  /* 0x0000000508027c24 */ /* 0x040fe2000f8e02ff */
[----:B------:R-:W-:Y:S01]  /*0c50*/  MOV R5, R7 ;  /* 0x0000000700057202 */ /* 0x000fe20000000f00 */
[----:B------:R-:W-:Y:S01]  /*0c60*/  IMAD.MOV.U32 R4, RZ, RZ, R6 ;  /* 0x000000ffff047224 */ /* 0x000fe200078e0006 */
[----:B------:R-:W-:Y:S01]  /*0c70*/  IADD3.X R10, PT, PT, R23, UR5, RZ, P0, !PT ;  /* 0x00000005170a7c10 */ /* 0x000fe200087fe4ff */
[----:B------:R-:W-:Y:S02]  /*0c80*/  IMAD R9, R9, UR4, R2 ;  /* 0x0000000409097c24 */ /* 0x000fe4000f8e0202 */
[----:B------:R-:W-:-:S04]  /*0c90*/  IMAD.WIDE.U32 R4, R8, UR4, R4 ;  /* 0x0000000408047c25 */ /* 0x000fc8000f8e0004 */
[----:B------:R-:W-:Y:S01]  /*0ca0*/  IMAD.IADD R5, R5, 0x1, R9 ;  /* 0x0000000105057824 */ /* 0x000fe200078e0209 */
[C---:B0-----:R-:W-:Y:S02]  /*0cb0*/  LEA R2, P1, R3.reuse, UR16, 0x2 ;  /* 0x0000001003027c11 */ /* 0x041fe4000f8210ff */
[C---:B------:R-:W-:Y:S02]  /*0cc0*/  LEA R8, P0, R4.reuse, UR18, 0x2 ;  /* 0x0000001204087c11 */ /* 0x040fe4000f8010ff */
[----:B------:R-:W-:Y:S02]  /*0cd0*/  LEA.HI.X R3, R3, UR17, R10, 0x2, P1 ;  /* 0x0000001103037c11 */ /* 0x000fe400088f140a */
[----:B------:R-:W-:-:S04]  /*0ce0*/  LEA.HI.X R9, R4, UR19, R5, 0x2, P0 ;  /* 0x0000001304097c11 */ /* 0x000fc800080f1405 */
[----:B------:R-:W2:Y:S04]  /*0cf0*/  LDG.E R3, desc[UR10][R2.64] ;  /* 0x0000000a02037981 */ /* 0x000ea8000c1e1900 */
[----:B------:R-:W2:Y:S02]  /*0d00*/  LDG.E R8, desc[UR10][R8.64] ;  /* 0x0000000a08087981 */ /* 0x000ea4000c1e1900 */
[----:B--2---:R-:W-:-:S07]  /*0d10*/  IMAD R0, R3, R8, R0 ;  /* 0x0000000803007224 */ /* 0x004fce00078e0200 */
.L_x_0:
[----:B------:R-:W0:Y:S01]  /*0d20*/  LDCU.64 UR4, c[0x0][0x390] ;  /* 0x00007200ff0477ac */ /* 0x000e220008000a00 */
[----:B------:R-:W-:Y:S02]  /*0d30*/  IMAD.MOV.U32 R2, RZ, RZ, R6 ;  /* 0x000000ffff027224 */ /* 0x000fe400078e0006 */
[----:B------:R-:W-:Y:S02]  /*0d40*/  IMAD.MOV.U32 R3, RZ, RZ, R7 ;  /* 0x000000ffff037224 */ /* 0x000fe400078e0007 */
[----:B------:R-:W-:-:S04]  /*0d50*/  IMAD.WIDE.U32 R2, R19, UR14, R2 ;  /* 0x0000000e13027c25 */ /* 0x000fc8000f8e0002 */
[----:B------:R-:W-:Y:S01]  /*0d60*/  IMAD R19, R19, UR15, R3 ;  /* 0x0000000f13137c24 */ /* 0x000fe2000f8e0203 */
[----:B0-----:R-:W-:-:S04]  /*0d70*/  LEA R4, P0, R2, UR4, 0x2 ;  /* 0x0000000402047c11 */ /* 0x001fc8000f8010ff */
[----:B------:R-:W-:-:S05]  /*0d80*/  LEA.HI.X R5, R2, UR5, R19, 0x2, P0 ;  /* 0x0000000502057c11 */ /* 0x000fca00080f1413 */
[----:B------:R-:W-:Y:S01]  /*0d90*/  STG.E desc[UR10][R4.64], R0 ;  /* 0x0000000004007986 */ /* 0x000fe2000c10190a */
[----:B------:R-:W-:Y:S05]  /*0da0*/  EXIT ;  /* 0x000000000000794d */ /* 0x000fea0003800000 */
.L_x_5:
[----:B------:R-:W-:-:S00]  /*0db0*/  BRA `(.L_x_5) ;  /* 0xfffffffc00fc7947 */ /* 0x000fc0000383ffff */
[----:B------:R-:W-:-:S00]  /*0dc0*/  NOP ;  /* 0x0000000000007918 */ /* 0x000fc00000000000 */
        /* <DEDUP_REMOVED lines=11> */
.L_x_6:


//--------------------- .nv.shared.reserved.0     --------------------------
	.section	.nv.shared.reserved.0,"aw",@nobits
	.weak		__nv_reservedSMEM_offset_0_alias
	.size		__nv_reservedSMEM_offset_0_alias, 0, 64
	.other		__nv_reservedSMEM_offset_0_alias,@"STO_CUDA_RESERVED_SHARED STV_DEFAULT"
__nv_reservedSMEM_offset_0_alias:
	.zero		0
	.zero		64


//--------------------- .nv.constant0._Z21matrixMultNaiveKernelPKiS0_Pimmm --------------------------
	.section	.nv.constant0._Z21matrixMultNaiveKernelPKiS0_Pimmm,"a",@progbits
	.sectionflags	@""
	.align	4
.nv.constant0._Z21matrixMultNaiveKernelPKiS0_Pimmm:
	.zero		944


//--------------------- SYMBOLS --------------------------

	.type		.nv.reservedSmem.offset0,@object
	.size		.nv.reservedSmem.offset0,0x4
